//
// Generated by NVIDIA NVVM Compiler
//
// Compiler Build ID: CL-36424714
// Cuda compilation tools, release 13.0, V13.0.88
// Based on NVVM 20.0.0
//

.version 9.0
.target sm_100
.address_size 64

	// .globl	_Z19deviceCudaReductionPfS_
// _ZZ19deviceCudaReductionPfS_E5sdata has been demoted
// _ZZ18deviceCudaBlockSumPfPdE8blockSum has been demoted

.visible .entry _Z19deviceCudaReductionPfS_(
	.param .u64 .ptr .align 1 _Z19deviceCudaReductionPfS__param_0,
	.param .u64 .ptr .align 1 _Z19deviceCudaReductionPfS__param_1
)
{
	.reg .pred 	%p<5>;
	.reg .b32 	%r<19>;
	.reg .b32 	%f<7>;
	.reg .b64 	%rd<7>;
	// demoted variable
	.shared .align 4 .b8 _ZZ19deviceCudaReductionPfS_E5sdata[1024];
	ld.param.u64 	%rd2, [_Z19deviceCudaReductionPfS__param_0];
	ld.param.u64 	%rd1, [_Z19deviceCudaReductionPfS__param_1];
	cvta.to.global.u64 	%rd3, %rd2;
	mov.u32 	%r1, %tid.x;
	mov.u32 	%r6, %ctaid.x;
	mov.u32 	%r2, %ntid.x;
	mad.lo.s32 	%r7, %r6, %r2, %r1;
	mul.wide.u32 	%rd4, %r7, 4;
	add.s64 	%rd5, %rd3, %rd4;
	ld.global.f32 	%f1, [%rd5];
	shl.b32 	%r8, %r1, 2;
	mov.u32 	%r9, _ZZ19deviceCudaReductionPfS_E5sdata;
	add.s32 	%r10, %r9, %r8;
	st.shared.f32 	[%r10], %f1;
	bar.sync 	0;
	setp.lt.u32 	%p1, %r2, 2;
	@%p1 bra 	$L__BB0_5;
	mov.b32 	%r18, 1;
$L__BB0_2:
	shl.b32 	%r4, %r18, 1;
	mul.lo.s32 	%r5, %r4, %r1;
	setp.ge.u32 	%p2, %r5, %r2;
	@%p2 bra 	$L__BB0_4;
	add.s32 	%r12, %r5, %r18;
	shl.b32 	%r13, %r12, 2;
	add.s32 	%r15, %r9, %r13;
	ld.shared.f32 	%f2, [%r15];
	shl.b32 	%r16, %r5, 2;
	add.s32 	%r17, %r9, %r16;
	ld.shared.f32 	%f3, [%r17];
	add.f32 	%f4, %f2, %f3;
	st.shared.f32 	[%r17], %f4;
$L__BB0_4:
	bar.sync 	0;
	setp.lt.u32 	%p3, %r4, %r2;
	mov.u32 	%r18, %r4;
	@%p3 bra 	$L__BB0_2;
$L__BB0_5:
	setp.ne.s32 	%p4, %r1, 0;
	@%p4 bra 	$L__BB0_7;
	ld.shared.f32 	%f5, [_ZZ19deviceCudaReductionPfS_E5sdata];
	cvta.to.global.u64 	%rd6, %rd1;
	atom.global.add.f32 	%f6, [%rd6], %f5;
$L__BB0_7:
	ret;

}
	// .globl	_Z18deviceCudaBlockSumPfPd
.visible .entry _Z18deviceCudaBlockSumPfPd(
	.param .u64 .ptr .align 1 _Z18deviceCudaBlockSumPfPd_param_0,
	.param .u64 .ptr .align 1 _Z18deviceCudaBlockSumPfPd_param_1
)
{
	.reg .pred 	%p<3>;
	.reg .b32 	%r<6>;
	.reg .b32 	%f<4>;
	.reg .b64 	%rd<7>;
	.reg .b64 	%fd<8>;
	// demoted variable
	.shared .align 4 .f32 _ZZ18deviceCudaBlockSumPfPdE8blockSum;
	ld.param.u64 	%rd1, [_Z18deviceCudaBlockSumPfPd_param_0];
	ld.param.u64 	%rd2, [_Z18deviceCudaBlockSumPfPd_param_1];
	mov.u32 	%r1, %tid.x;
	setp.ne.s32 	%p1, %r1, 0;
	@%p1 bra 	$L__BB1_2;
	mov.b32 	%r3, 0;
	st.shared.u32 	[_ZZ18deviceCudaBlockSumPfPdE8blockSum], %r3;
$L__BB1_2:
	setp.ne.s32 	%p2, %r1, 0;
	bar.sync 	0;
	mov.u32 	%r2, %ctaid.x;
	mov.u32 	%r4, %ntid.x;
	mad.lo.s32 	%r5, %r2, %r4, %r1;
	cvt.rn.f64.s32 	%fd1, %r5;
	add.f64 	%fd2, %fd1, 0dBFE0000000000000;
	cvta.to.global.u64 	%rd3, %rd2;
	ld.global.f64 	%fd3, [%rd3];
	mul.f64 	%fd4, %fd2, %fd3;
	fma.rn.f64 	%fd5, %fd4, %fd4, 0d3FF0000000000000;
	mov.f64 	%fd6, 0d4010000000000000;
	div.rn.f64 	%fd7, %fd6, %fd5;
	cvt.rn.f32.f64 	%f1, %fd7;
	atom.shared.add.f32 	%f2, [_ZZ18deviceCudaBlockSumPfPdE8blockSum], %f1;
	bar.sync 	0;
	@%p2 bra 	$L__BB1_4;
	ld.shared.f32 	%f3, [_ZZ18deviceCudaBlockSumPfPdE8blockSum];
	cvta.to.global.u64 	%rd4, %rd1;
	mul.wide.u32 	%rd5, %r2, 4;
	add.s64 	%rd6, %rd4, %rd5;
	st.global.f32 	[%rd6], %f3;
$L__BB1_4:
	bar.sync 	0;
	ret;

}


// ===== COMPILED SASS (sm_100) =====

	.target	sm_100

	.elftype	@"ET_EXEC"


//--------------------- .note.nv.tkinfo           --------------------------
	.section	.note.nv.tkinfo,"",@"SHT_NOTE"
	.sectionflags	@"SHF_NOTE_NV_TKINFO"
	.tkinfo
        /*0018*/ 	.word	0x00000002
        /*0030*/ 	.string	""
        /*0030*/ 	.string	"ptxas"
        /*0030*/ 	.string	"Cuda compilation tools, release 13.0, V13.0.88"
        /*0030*/ 	.string	"Build cuda_13.0.r13.0/compiler.36424714_0"
        /*0030*/ 	.string	"-arch sm_100 -m 64 "



//--------------------- .note.nv.cuinfo           --------------------------
	.section	.note.nv.cuinfo,"",@"SHT_NOTE"
	.sectionflags	@"SHF_NOTE_NV_CUINFO"
        /*0018*/ 	.short	0x0002
        /*001a*/ 	.short	0x0064
        /*001c*/ 	.short	0x0082
	.zero		2


//--------------------- .nv.info                  --------------------------
	.section	.nv.info,"",@"SHT_CUDA_INFO"
	.align	4


	//----- nvinfo : EIATTR_REGCOUNT
	.align		4
        /*0000*/ 	.byte	0x04, 0x2f
        /*0002*/ 	.short	(.L_1 - .L_0)
	.align		4
.L_0:
        /*0004*/ 	.word	index@(_Z19deviceCudaReductionPfS_)
        /*0008*/ 	.word	0x0000000a


	//----- nvinfo : EIATTR_FRAME_SIZE
	.align		4
.L_1:
        /*000c*/ 	.byte	0x04, 0x11
        /*000e*/ 	.short	(.L_3 - .L_2)
	.align		4
.L_2:
        /*0010*/ 	.word	index@(_Z19deviceCudaReductionPfS_)
        /*0014*/ 	.word	0x00000000


	//----- nvinfo : EIATTR_REGCOUNT
	.align		4
.L_3:
        /*0018*/ 	.byte	0x04, 0x2f
        /*001a*/ 	.short	(.L_5 - .L_4)
	.align		4
.L_4:
        /*001c*/ 	.word	index@(_Z18deviceCudaBlockSumPfPd)
        /*0020*/ 	.word	0x00000015


	//----- nvinfo : EIATTR_FRAME_SIZE
	.align		4
.L_5:
        /*0024*/ 	.byte	0x04, 0x11
        /*0026*/ 	.short	(.L_7 - .L_6)
	.align		4
.L_6:
        /*0028*/ 	.word	index@($__internal_0_$__cuda_sm20_div_rn_f64_full)
        /*002c*/ 	.word	0x00000000


	//----- nvinfo : EIATTR_FRAME_SIZE
	.align		4
.L_7:
        /*0030*/ 	.byte	0x04, 0x11
        /*0032*/ 	.short	(.L_9 - .L_8)
	.align		4
.L_8:
        /*0034*/ 	.word	index@(_Z18deviceCudaBlockSumPfPd)
        /*0038*/ 	.word	0x00000000


	//----- nvinfo : EIATTR_MIN_STACK_SIZE
	.align		4
.L_9:
        /*003c*/ 	.byte	0x04, 0x12
        /*003e*/ 	.short	(.L_11 - .L_10)
	.align		4
.L_10:
        /*0040*/ 	.word	index@(_Z18deviceCudaBlockSumPfPd)
        /*0044*/ 	.word	0x00000000


	//----- nvinfo : EIATTR_MIN_STACK_SIZE
	.align		4
.L_11:
        /*0048*/ 	.byte	0x04, 0x12
        /*004a*/ 	.short	(.L_13 - .L_12)
	.align		4
.L_12:
        /*004c*/ 	.word	index@(_Z19deviceCudaReductionPfS_)
        /*0050*/ 	.word	0x00000000
.L_13:


//--------------------- .nv.compat                --------------------------
	.section	.nv.compat,"",@"SHT_CUDA_COMPAT_INFO"
	.align	4
        /*0000*/ 	.byte	0x02, 0x09, 0x00, 0x00, 0x02, 0x02, 0x01, 0x00, 0x02, 0x05, 0x05, 0x00, 0x03, 0x07, 0x01, 0x01
        /*0010*/ 	.byte	0x02, 0x03, 0x00, 0x00, 0x02, 0x06, 0x01, 0x00, 0x04, 0x0b, 0x08, 0x00, 0x01, 0x00, 0x00, 0x00
        /*0020*/ 	.byte	0x00, 0x00, 0x00, 0x00


//--------------------- .nv.info._Z18deviceCudaBlockSumPfPd --------------------------
	.section	.nv.info._Z18deviceCudaBlockSumPfPd,"",@"SHT_CUDA_INFO"
	.sectionflags	@""
	.align	4


	//----- nvinfo : EIATTR_CUDA_API_VERSION
	.align		4
        /*0000*/ 	.byte	0x04, 0x37
        /*0002*/ 	.short	(.L_15 - .L_14)
.L_14:
        /*0004*/ 	.word	0x00000082


	//----- nvinfo : EIATTR_KPARAM_INFO
	.align		4
.L_15:
        /*0008*/ 	.byte	0x04, 0x17
        /*000a*/ 	.short	(.L_17 - .L_16)
.L_16:
        /*000c*/ 	.word	0x00000000
        /*0010*/ 	.short	0x0001
        /*0012*/ 	.short	0x0008
        /*0014*/ 	.byte	0x00, 0xf5, 0x21, 0x00


	//----- nvinfo : EIATTR_KPARAM_INFO
	.align		4
.L_17:
        /*0018*/ 	.byte	0x04, 0x17
        /*001a*/ 	.short	(.L_19 - .L_18)
.L_18:
        /*001c*/ 	.word	0x00000000
        /*0020*/ 	.short	0x0000
        /*0022*/ 	.short	0x0000
        /*0024*/ 	.byte	0x00, 0xf5, 0x21, 0x00


	//----- nvinfo : EIATTR_SPARSE_MMA_MASK
	.align		4
.L_19:
        /*0028*/ 	.byte	0x03, 0x50
        /*002a*/ 	.short	0x0000


	//----- nvinfo : EIATTR_MAXREG_COUNT
	.align		4
        /*002c*/ 	.byte	0x03, 0x1b
        /*002e*/ 	.short	0x00ff


	//----- nvinfo : EIATTR_NUM_BARRIERS
	.align		4
        /*0030*/ 	.byte	0x02, 0x4c
        /*0032*/ 	.byte	0x01
	.zero		1


	//----- nvinfo : EIATTR_MERCURY_ISA_VERSION
	.align		4
        /*0034*/ 	.byte	0x03, 0x5f
        /*0036*/ 	.short	0x0101


	//----- nvinfo : EIATTR_VRC_CTA_INIT_COUNT
	.align		4
        /*0038*/ 	.byte	0x02, 0x4a
	.zero		1
	.zero		1


	//----- nvinfo : EIATTR_EXIT_INSTR_OFFSETS
	.align		4
        /*003c*/ 	.byte	0x04, 0x1c
        /*003e*/ 	.short	(.L_21 - .L_20)


	//   ....[0]....
.L_20:
        /*0040*/ 	.word	0x00000340


	//----- nvinfo : EIATTR_CRS_STACK_SIZE
	.align		4
.L_21:
        /*0044*/ 	.byte	0x04, 0x1e
        /*0046*/ 	.short	(.L_23 - .L_22)
.L_22:
        /*0048*/ 	.word	0x00000000


	//----- nvinfo : EIATTR_CBANK_PARAM_SIZE
	.align		4
.L_23:
        /*004c*/ 	.byte	0x03, 0x19
        /*004e*/ 	.short	0x0010


	//----- nvinfo : EIATTR_PARAM_CBANK
	.align		4
        /*0050*/ 	.byte	0x04, 0x0a
        /*0052*/ 	.short	(.L_25 - .L_24)
	.align		4
.L_24:
        /*0054*/ 	.word	index@(.nv.constant0._Z18deviceCudaBlockSumPfPd)
        /*0058*/ 	.short	0x0380
        /*005a*/ 	.short	0x0010


	//----- nvinfo : EIATTR_SW_WAR
	.align		4
.L_25:
        /*005c*/ 	.byte	0x04, 0x36
        /*005e*/ 	.short	(.L_27 - .L_26)
.L_26:
        /*0060*/ 	.word	0x00000008
.L_27:


//--------------------- .nv.info._Z19deviceCudaReductionPfS_ --------------------------
	.section	.nv.info._Z19deviceCudaReductionPfS_,"",@"SHT_CUDA_INFO"
	.sectionflags	@""
	.align	4


	//----- nvinfo : EIATTR_CUDA_API_VERSION
	.align		4
        /*0000*/ 	.byte	0x04, 0x37
        /*0002*/ 	.short	(.L_29 - .L_28)
.L_28:
        /*0004*/ 	.word	0x00000082


	//----- nvinfo : EIATTR_KPARAM_INFO
	.align		4
.L_29:
        /*0008*/ 	.byte	0x04, 0x17
        /*000a*/ 	.short	(.L_31 - .L_30)
.L_30:
        /*000c*/ 	.word	0x00000000
        /*0010*/ 	.short	0x0001
        /*0012*/ 	.short	0x0008
        /*0014*/ 	.byte	0x00, 0xf5, 0x21, 0x00


	//----- nvinfo : EIATTR_KPARAM_INFO
	.align		4
.L_31:
        /*0018*/ 	.byte	0x04, 0x17
        /*001a*/ 	.short	(.L_33 - .L_32)
.L_32:
        /*001c*/ 	.word	0x00000000
        /*0020*/ 	.short	0x0000
        /*0022*/ 	.short	0x0000
        /*0024*/ 	.byte	0x00, 0xf5, 0x21, 0x00


	//----- nvinfo : EIATTR_SPARSE_MMA_MASK
	.align		4
.L_33:
        /*0028*/ 	.byte	0x03, 0x50
        /*002a*/ 	.short	0x0000


	//----- nvinfo : EIATTR_MAXREG_COUNT
	.align		4
        /*002c*/ 	.byte	0x03, 0x1b
        /*002e*/ 	.short	0x00ff


	//----- nvinfo : EIATTR_NUM_BARRIERS
	.align		4
        /*0030*/ 	.byte	0x02, 0x4c
        /*0032*/ 	.byte	0x01
	.zero		1


	//----- nvinfo : EIATTR_MERCURY_ISA_VERSION
	.align		4
        /*0034*/ 	.byte	0x03, 0x5f
        /*0036*/ 	.short	0x0101


	//----- nvinfo : EIATTR_VRC_CTA_INIT_COUNT
	.align		4
        /*0038*/ 	.byte	0x02, 0x4a
	.zero		1
	.zero		1


	//----- nvinfo : EIATTR_EXIT_INSTR_OFFSETS
	.align		4
        /*003c*/ 	.byte	0x04, 0x1c
        /*003e*/ 	.short	(.L_35 - .L_34)


	//   ....[0]....
.L_34:
        /*0040*/ 	.word	0x00000210


	//   ....[1]....
        /*0044*/ 	.word	0x00000280


	//----- nvinfo : EIATTR_CBANK_PARAM_SIZE
	.align		4
.L_35:
        /*0048*/ 	.byte	0x03, 0x19
        /*004a*/ 	.short	0x0010


	//----- nvinfo : EIATTR_PARAM_CBANK
	.align		4
        /*004c*/ 	.byte	0x04, 0x0a
        /*004e*/ 	.short	(.L_37 - .L_36)
	.align		4
.L_36:
        /*0050*/ 	.word	index@(.nv.constant0._Z19deviceCudaReductionPfS_)
        /*0054*/ 	.short	0x0380
        /*0056*/ 	.short	0x0010


	//----- nvinfo : EIATTR_SW_WAR
	.align		4
.L_37:
        /*0058*/ 	.byte	0x04, 0x36
        /*005a*/ 	.short	(.L_39 - .L_38)
.L_38:
        /*005c*/ 	.word	0x00000008
.L_39:


//--------------------- .nv.callgraph             --------------------------
	.section	.nv.callgraph,"",@"SHT_CUDA_CALLGRAPH"
	.align	4
	.sectionentsize	8
	.align		4
        /*0000*/ 	.word	0x00000000
	.align		4
        /*0004*/ 	.word	0xffffffff
	.align		4
        /*0008*/ 	.word	0x00000000
	.align		4
        /*000c*/ 	.word	0xfffffffe
	.align		4
        /*0010*/ 	.word	0x00000000
	.align		4
        /*0014*/ 	.word	0xfffffffd
	.align		4
        /*0018*/ 	.word	0x00000000
	.align		4
        /*001c*/ 	.word	0xfffffffc


//--------------------- .text._Z18deviceCudaBlockSumPfPd --------------------------
	.section	.text._Z18deviceCudaBlockSumPfPd,"ax",@progbits
	.align	128
        .global         _Z18deviceCudaBlockSumPfPd
        .type           _Z18deviceCudaBlockSumPfPd,@function
        .size           _Z18deviceCudaBlockSumPfPd,(.L_x_12 - _Z18deviceCudaBlockSumPfPd)
        .other          _Z18deviceCudaBlockSumPfPd,@"STO_CUDA_ENTRY STV_DEFAULT"
_Z18deviceCudaBlockSumPfPd:
.text._Z18deviceCudaBlockSumPfPd:
[----:B------:R-:W-:Y:S01]  /*0000*/  LDC R1, c[0x0][0x37c] ;  /* 0x0000df00ff017b82 */ /* 0x000fe20000000800 */
[----:B------:R-:W0:Y:S07]  /*0010*/  S2R R5, SR_TID.X ;  /* 0x0000000000057919 */ /* 0x000e2e0000002100 */
[----:B------:R-:W1:Y:S01]  /*0020*/  LDC.64 R6, c[0x0][0x388] ;  /* 0x0000e200ff067b82 */ /* 0x000e620000000a00 */
[----:B------:R-:W1:Y:S01]  /*0030*/  LDCU.64 UR6, c[0x0][0x358] ;  /* 0x00006b00ff0677ac */ /* 0x000e620008000a00 */
[----:B0-----:R-:W-:-:S13]  /*0040*/  ISETP.NE.AND P1, PT, R5, RZ, PT ;  /* 0x000000ff0500720c */ /* 0x001fda0003f25270 */
[----:B------:R-:W0:Y:S01]  /*0050*/  @!P1 S2R R3, SR_CgaCtaId ;  /* 0x0000000000039919 */ /* 0x000e220000008800 */
[----:B------:R-:W-:-:S04]  /*0060*/  @!P1 MOV R0, 0x400 ;  /* 0x0000040000009802 */ /* 0x000fc80000000f00 */
[----:B0-----:R-:W-:-:S05]  /*0070*/  @!P1 LEA R8, R3, R0, 0x18 ;  /* 0x0000000003089211 */ /* 0x001fca00078ec0ff */
[----:B------:R0:W-:Y:S01]  /*0080*/  @!P1 STS [R8], RZ ;  /* 0x000000ff08009388 */ /* 0x0001e20000000800 */
[----:B------:R-:W-:Y:S06]  /*0090*/  BAR.SYNC.DEFER_BLOCKING 0x0 ;  /* 0x0000000000007b1d */ /* 0x000fec0000010000 */
[----:B-1----:R-:W2:Y:S01]  /*00a0*/  LDG.E.64 R6, desc[UR6][R6.64] ;  /* 0x0000000606067981 */ /* 0x002ea2000c1e1b00 */
[----:B------:R-:W1:Y:S01]  /*00b0*/  LDCU UR4, c[0x0][0x360] ;  /* 0x00006c00ff0477ac */ /* 0x000e620008000800 */
[----:B------:R-:W-:Y:S01]  /*00c0*/  BSSY.RECONVERGENT B0, `(.L_x_0) ;  /* 0x0000016000007945 */ /* 0x000fe20003800200 */
[----:B------:R-:W1:Y:S02]  /*00d0*/  S2R R0, SR_CTAID.X ;  /* 0x0000000000007919 */ /* 0x000e640000002500 */
[----:B-1----:R-:W-:-:S04]  /*00e0*/  IMAD R10, R0, UR4, R5 ;  /* 0x00000004000a7c24 */ /* 0x002fc8000f8e0205 */
[----:B------:R-:W1:Y:S02]  /*00f0*/  I2F.F64 R2, R10 ;  /* 0x0000000a00027312 */ /* 0x000e640000201c00 */
[----:B-1----:R-:W-:-:S08]  /*0100*/  DADD R2, R2, -0.5 ;  /* 0xbfe0000002027429 */ /* 0x002fd00000000000 */
[----:B--2---:R-:W-:-:S08]  /*0110*/  DMUL R2, R2, R6 ;  /* 0x0000000602027228 */ /* 0x004fd00000000000 */
[----:B------:R-:W-:Y:S01]  /*0120*/  DFMA R4, R2, R2, 1 ;  /* 0x3ff000000204742b */ /* 0x000fe20000000002 */
[----:B------:R-:W-:-:S05]  /*0130*/  IMAD.MOV.U32 R2, RZ, RZ, 0x1 ;  /* 0x00000001ff027424 */ /* 0x000fca00078e00ff */
[----:B------:R-:W0:Y:S02]  /*0140*/  MUFU.RCP64H R3, R5 ;  /* 0x0000000500037308 */ /* 0x000e240000001800 */
[----:B0-----:R-:W-:-:S08]  /*0150*/  DFMA R8, -R4, R2, 1 ;  /* 0x3ff000000408742b */ /* 0x001fd00000000102 */
[----:B------:R-:W-:-:S08]  /*0160*/  DFMA R8, R8, R8, R8 ;  /* 0x000000080808722b */ /* 0x000fd00000000008 */
[----:B------:R-:W-:-:S08]  /*0170*/  DFMA R8, R2, R8, R2 ;  /* 0x000000080208722b */ /* 0x000fd00000000002 */
[----:B------:R-:W-:-:S08]  /*0180*/  DFMA R2, -R4, R8, 1 ;  /* 0x3ff000000402742b */ /* 0x000fd00000000108 */
[----:B------:R-:W-:-:S08]  /*0190*/  DFMA R2, R8, R2, R8 ;  /* 0x000000020802722b */ /* 0x000fd00000000008 */
[----:B------:R-:W-:-:S08]  /*01a0*/  DMUL R6, R2, 4 ;  /* 0x4010000002067828 */ /* 0x000fd00000000000 */
[----:B------:R-:W-:-:S08]  /*01b0*/  DFMA R8, -R4, R6, 4 ;  /* 0x401000000408742b */ /* 0x000fd00000000106 */
[----:B------:R-:W-:-:S10]  /*01c0*/  DFMA R2, R2, R8, R6 ;  /* 0x000000080202722b */ /* 0x000fd40000000006 */
[----:B------:R-:W-:-:S05]  /*01d0*/  FFMA R6, RZ, R5, R3 ;  /* 0x00000005ff067223 */ /* 0x000fca0000000003 */
[----:B------:R-:W-:-:S13]  /*01e0*/  FSETP.GT.AND P0, PT, |R6|, 1.469367938527859385e-39, PT ;  /* 0x001000000600780b */ /* 0x000fda0003f04200 */
[----:B------:R-:W-:Y:S05]  /*01f0*/  @P0 BRA `(.L_x_1) ;  /* 0x0000000000080947 */ /* 0x000fea0003800000 */
[----:B------:R-:W-:-:S07]  /*0200*/  MOV R6, 0x220 ;  /* 0x0000022000067802 */ /* 0x000fce0000000f00 */
[----:B------:R-:W-:Y:S05]  /*0210*/  CALL.REL.NOINC `($__internal_0_$__cuda_sm20_div_rn_f64_full) ;  /* 0x00000000004c7944 */ /* 0x000fea0003c00000 */
.L_x_1:
[----:B------:R-:W-:Y:S05]  /*0220*/  BSYNC.RECONVERGENT B0 ;  /* 0x0000000000007941 */ /* 0x000fea0003800200 */
.L_x_0:
[----:B------:R-:W0:Y:S01]  /*0230*/  S2UR UR5, SR_CgaCtaId ;  /* 0x00000000000579c3 */ /* 0x000e220000008800 */
[----:B------:R1:W2:Y:S01]  /*0240*/  F2F.F32.F64 R5, R2 ;  /* 0x0000000200057310 */ /* 0x0002a20000301000 */
[----:B------:R-:W-:Y:S01]  /*0250*/  BSSY.RECONVERGENT B0, `(.L_x_2) ;  /* 0x0000008000007945 */ /* 0x000fe20003800200 */
[----:B------:R-:W-:Y:S02]  /*0260*/  UMOV UR4, 0x400 ;  /* 0x0000040000047882 */ /* 0x000fe40000000000 */
[----:B012---:R-:W-:-:S12]  /*0270*/  ULEA UR4, UR5, UR4, 0x18 ;  /* 0x0000000405047291 */ /* 0x007fd8000f8ec0ff */
.L_x_3:
[----:B------:R-:W0:Y:S01]  /*0280*/  LDS R2, [UR4] ;  /* 0x00000004ff027984 */ /* 0x000e220008000800 */
[----:B------:R-:W-:Y:S02]  /*0290*/  IMAD.U32 R4, RZ, RZ, UR4 ;  /* 0x00000004ff047e24 */ /* 0x000fe4000f8e00ff */
[----:B0-----:R-:W-:-:S05]  /*02a0*/  FADD R3, R5, R2 ;  /* 0x0000000205037221 */ /* 0x001fca0000000000 */
[----:B------:R-:W0:Y:S02]  /*02b0*/  ATOMS.CAST.SPIN P0, [R4], R2, R3 ;  /* 0x000000020400758d */ /* 0x000e240001800003 */
[----:B0-----:R-:W-:Y:S05]  /*02c0*/  @!P0 BRA `(.L_x_3) ;  /* 0xfffffffc00ec8947 */ /* 0x001fea000383ffff */
[----:B------:R-:W-:Y:S05]  /*02d0*/  BSYNC.RECONVERGENT B0 ;  /* 0x0000000000007941 */ /* 0x000fea0003800200 */
.L_x_2:
[----:B------:R-:W-:Y:S08]  /*02e0*/  BAR.SYNC.DEFER_BLOCKING 0x0 ;  /* 0x0000000000007b1d */ /* 0x000ff00000010000 */
[----:B------:R-:W0:Y:S01]  /*02f0*/  @!P1 LDC.64 R2, c[0x0][0x380] ;  /* 0x0000e000ff029b82 */ /* 0x000e220000000a00 */
[----:B------:R-:W1:Y:S01]  /*0300*/  @!P1 LDS R5, [UR4] ;  /* 0x00000004ff059984 */ /* 0x000e620008000800 */
[----:B0-----:R-:W-:-:S05]  /*0310*/  @!P1 IMAD.WIDE.U32 R2, R0, 0x4, R2 ;  /* 0x0000000400029825 */ /* 0x001fca00078e0002 */
[----:B-1----:R-:W-:Y:S01]  /*0320*/  @!P1 STG.E desc[UR6][R2.64], R5 ;  /* 0x0000000502009986 */ /* 0x002fe2000c101906 */
[----:B------:R-:W-:Y:S06]  /*0330*/  BAR.SYNC.DEFER_BLOCKING 0x0 ;  /* 0x0000000000007b1d */ /* 0x000fec0000010000 */
[----:B------:R-:W-:Y:S05]  /*0340*/  EXIT ;  /* 0x000000000000794d */ /* 0x000fea0003800000 */
        .weak           $__internal_0_$__cuda_sm20_div_rn_f64_full
        .type           $__internal_0_$__cuda_sm20_div_rn_f64_full,@function
        .size           $__internal_0_$__cuda_sm20_div_rn_f64_full,(.L_x_12 - $__internal_0_$__cuda_sm20_div_rn_f64_full)
$__internal_0_$__cuda_sm20_div_rn_f64_full:
[C---:B------:R-:W-:Y:S01]  /*0350*/  FSETP.GEU.AND P0, PT, |R5|.reuse, 1.469367938527859385e-39, PT ;  /* 0x001000000500780b */ /* 0x040fe20003f0e200 */
[----:B------:R-:W-:Y:S01]  /*0360*/  IMAD.MOV.U32 R8, RZ, RZ, 0x1 ;  /* 0x00000001ff087424 */ /* 0x000fe200078e00ff */
[C---:B------:R-:W-:Y:S01]  /*0370*/  LOP3.LUT R2, R5.reuse, 0x800fffff, RZ, 0xc0, !PT ;  /* 0x800fffff05027812 */ /* 0x040fe200078ec0ff */
[----:B------:R-:W-:Y:S01]  /*0380*/  IMAD.MOV.U32 R17, RZ, RZ, 0x40100000 ;  /* 0x40100000ff117424 */ /* 0x000fe200078e00ff */
[----:B------:R-:W-:Y:S01]  /*0390*/  LOP3.LUT R14, R5, 0x7ff00000, RZ, 0xc0, !PT ;  /* 0x7ff00000050e7812 */ /* 0x000fe200078ec0ff */
[----:B------:R-:W-:Y:S01]  /*03a0*/  IMAD.MOV.U32 R7, RZ, RZ, 0x1ca00000 ;  /* 0x1ca00000ff077424 */ /* 0x000fe200078e00ff */
[----:B------:R-:W-:Y:S01]  /*03b0*/  LOP3.LUT R3, R2, 0x3ff00000, RZ, 0xfc, !PT ;  /* 0x3ff0000002037812 */ /* 0x000fe200078efcff */
[----:B------:R-:W-:Y:S01]  /*03c0*/  IMAD.MOV.U32 R2, RZ, RZ, R4 ;  /* 0x000000ffff027224 */ /* 0x000fe200078e0004 */
[----:B------:R-:W-:Y:S01]  /*03d0*/  ISETP.LE.U32.AND P2, PT, R14, 0x40100000, PT ;  /* 0x401000000e00780c */ /* 0x000fe20003f43070 */
[----:B------:R-:W-:Y:S01]  /*03e0*/  IMAD.MOV.U32 R16, RZ, RZ, R14 ;  /* 0x000000ffff107224 */ /* 0x000fe200078e000e */
[----:B------:R-:W-:Y:S01]  /*03f0*/  BSSY.RECONVERGENT B1, `(.L_x_4) ;  /* 0x0000041000017945 */ /* 0x000fe20003800200 */
[----:B------:R-:W-:-:S02]  /*0400*/  VIADD R18, R17, 0xffffffff ;  /* 0xffffffff11127836 */ /* 0x000fc40000000000 */
[----:B------:R-:W-:-:S06]  /*0410*/  @!P0 DMUL R2, R4, 8.98846567431157953865e+307 ;  /* 0x7fe0000004028828 */ /* 0x000fcc0000000000 */
[----:B------:R-:W0:Y:S04]  /*0420*/  MUFU.RCP64H R9, R3 ;  /* 0x0000000300097308 */ /* 0x000e280000001800 */
[----:B------:R-:W-:Y:S02]  /*0430*/  @!P0 LOP3.LUT R16, R3, 0x7ff00000, RZ, 0xc0, !PT ;  /* 0x7ff0000003108812 */ /* 0x000fe400078ec0ff */
[----:B------:R-:W-:-:S03]  /*0440*/  ISETP.GT.U32.AND P0, PT, R18, 0x7feffffe, PT ;  /* 0x7feffffe1200780c */ /* 0x000fc60003f04070 */
[----:B------:R-:W-:-:S05]  /*0450*/  VIADD R18, R16, 0xffffffff ;  /* 0xffffffff10127836 */ /* 0x000fca0000000000 */
[----:B------:R-:W-:Y:S01]  /*0460*/  ISETP.GT.U32.OR P0, PT, R18, 0x7feffffe, P0 ;  /* 0x7feffffe1200780c */ /* 0x000fe20000704470 */
[----:B0-----:R-:W-:-:S08]  /*0470*/  DFMA R10, R8, -R2, 1 ;  /* 0x3ff00000080a742b */ /* 0x001fd00000000802 */
[----:B------:R-:W-:-:S08]  /*0480*/  DFMA R10, R10, R10, R10 ;  /* 0x0000000a0a0a722b */ /* 0x000fd0000000000a */
[----:B------:R-:W-:-:S08]  /*0490*/  DFMA R10, R8, R10, R8 ;  /* 0x0000000a080a722b */ /* 0x000fd00000000008 */
[----:B------:R-:W-:-:S08]  /*04a0*/  DFMA R8, R10, -R2, 1 ;  /* 0x3ff000000a08742b */ /* 0x000fd00000000802 */
[----:B------:R-:W-:Y:S01]  /*04b0*/  DFMA R10, R10, R8, R10 ;  /* 0x000000080a0a722b */ /* 0x000fe2000000000a */
[----:B------:R-:W-:Y:S01]  /*04c0*/  SEL R9, R7, 0x63400000, !P2 ;  /* 0x6340000007097807 */ /* 0x000fe20005000000 */
[----:B------:R-:W-:-:S06]  /*04d0*/  IMAD.MOV.U32 R8, RZ, RZ, RZ ;  /* 0x000000ffff087224 */ /* 0x000fcc00078e00ff */
[----:B------:R-:W-:-:S08]  /*04e0*/  DMUL R12, R10, R8 ;  /* 0x000000080a0c7228 */ /* 0x000fd00000000000 */
[----:B------:R-:W-:-:S08]  /*04f0*/  DFMA R14, R12, -R2, R8 ;  /* 0x800000020c0e722b */ /* 0x000fd00000000008 */
[----:B------:R-:W-:Y:S01]  /*0500*/  DFMA R10, R10, R14, R12 ;  /* 0x0000000e0a0a722b */ /* 0x000fe2000000000c */
[----:B------:R-:W-:Y:S10]  /*0510*/  @P0 BRA `(.L_x_5) ;  /* 0x0000000000740947 */ /* 0x000ff40003800000 */
[----:B------:R-:W-:Y:S01]  /*0520*/  LOP3.LUT R14, R5, 0x7ff00000, RZ, 0xc0, !PT ;  /* 0x7ff00000050e7812 */ /* 0x000fe200078ec0ff */
[----:B------:R-:W-:-:S03]  /*0530*/  IMAD.MOV.U32 R12, RZ, RZ, 0x40100000 ;  /* 0x40100000ff0c7424 */ /* 0x000fc600078e00ff */
[----:B------:R-:W-:Y:S01]  /*0540*/  ISETP.LE.U32.AND P0, PT, R14, 0x40100000, PT ;  /* 0x401000000e00780c */ /* 0x000fe20003f03070 */
[----:B------:R-:W-:Y:S02]  /*0550*/  IMAD.MOV R13, RZ, RZ, -R14 ;  /* 0x000000ffff0d7224 */ /* 0x000fe400078e0a0e */
[----:B------:R-:W-:Y:S01]  /*0560*/  IMAD.MOV.U32 R14, RZ, RZ, RZ ;  /* 0x000000ffff0e7224 */ /* 0x000fe200078e00ff */
[----:B------:R-:W-:Y:S02]  /*0570*/  SEL R7, R7, 0x63400000, !P0 ;  /* 0x6340000007077807 */ /* 0x000fe40004000000 */
[----:B------:R-:W-:-:S04]  /*0580*/  VIADDMNMX R12, R13, R12, 0xb9600000, !PT ;  /* 0xb96000000d0c7446 */ /* 0x000fc8000780010c */
[----:B------:R-:W-:-:S05]  /*0590*/  VIMNMX R12, PT, PT, R12, 0x46a00000, PT ;  /* 0x46a000000c0c7848 */ /* 0x000fca0003fe0100 */
[----:B------:R-:W-:-:S04]  /*05a0*/  IMAD.IADD R7, R12, 0x1, -R7 ;  /* 0x000000010c077824 */ /* 0x000fc800078e0a07 */
[----:B------:R-:W-:-:S06]  /*05b0*/  VIADD R15, R7, 0x7fe00000 ;  /* 0x7fe00000070f7836 */ /* 0x000fcc0000000000 */
[----:B------:R-:W-:-:S10]  /*05c0*/  DMUL R12, R10, R14 ;  /* 0x0000000e0a0c7228 */ /* 0x000fd40000000000 */
[----:B------:R-:W-:-:S13]  /*05d0*/  FSETP.GTU.AND P0, PT, |R13|, 1.469367938527859385e-39, PT ;  /* 0x001000000d00780b */ /* 0x000fda0003f0c200 */
[----:B------:R-:W-:Y:S05]  /*05e0*/  @P0 BRA `(.L_x_6) ;  /* 0x0000000000840947 */ /* 0x000fea0003800000 */
[----:B------:R-:W-:Y:S01]  /*05f0*/  DFMA R2, R10, -R2, R8 ;  /* 0x800000020a02722b */ /* 0x000fe20000000008 */
[----:B------:R-:W-:-:S09]  /*0600*/  IMAD.MOV.U32 R14, RZ, RZ, RZ ;  /* 0x000000ffff0e7224 */ /* 0x000fd200078e00ff */
[C---:B------:R-:W-:Y:S02]  /*0610*/  FSETP.NEU.AND P0, PT, R3.reuse, RZ, PT ;  /* 0x000000ff0300720b */ /* 0x040fe40003f0d000 */
[----:B------:R-:W-:-:S04]  /*0620*/  LOP3.LUT R5, R3, 0x80000000, R5, 0x48, !PT ;  /* 0x8000000003057812 */ /* 0x000fc800078e4805 */
[----:B------:R-:W-:-:S07]  /*0630*/  LOP3.LUT R15, R5, R15, RZ, 0xfc, !PT ;  /* 0x0000000f050f7212 */ /* 0x000fce00078efcff */
[----:B------:R-:W-:Y:S05]  /*0640*/  @!P0 BRA `(.L_x_6) ;  /* 0x00000000006c8947 */ /* 0x000fea0003800000 */
[----:B------:R-:W-:Y:S01]  /*0650*/  IMAD.MOV R3, RZ, RZ, -R7 ;  /* 0x000000ffff037224 */ /* 0x000fe200078e0a07 */
[----:B------:R-:W-:Y:S01]  /*0660*/  IADD3 R7, PT, PT, -R7, -0x43300000, RZ ;  /* 0xbcd0000007077810 */ /* 0x000fe20007ffe1ff */
[----:B------:R-:W-:-:S06]  /*0670*/  IMAD.MOV.U32 R2, RZ, RZ, RZ ;  /* 0x000000ffff027224 */ /* 0x000fcc00078e00ff */
[----:B------:R-:W-:Y:S02]  /*0680*/  DFMA R2, R12, -R2, R10 ;  /* 0x800000020c02722b */ /* 0x000fe4000000000a */
[----:B------:R-:W-:-:S08]  /*0690*/  DMUL.RP R10, R10, R14 ;  /* 0x0000000e0a0a7228 */ /* 0x000fd00000008000 */
[----:B------:R-:W-:Y:S02]  /*06a0*/  FSETP.NEU.AND P0, PT, |R3|, R7, PT ;  /* 0x000000070300720b */ /* 0x000fe40003f0d200 */
[----:B------:R-:W-:Y:S02]  /*06b0*/  LOP3.LUT R5, R11, R5, RZ, 0x3c, !PT ;  /* 0x000000050b057212 */ /* 0x000fe400078e3cff */
[----:B------:R-:W-:Y:S02]  /*06c0*/  FSEL R12, R10, R12, !P0 ;  /* 0x0000000c0a0c7208 */ /* 0x000fe40004000000 */
[----:B------:R-:W-:Y:S01]  /*06d0*/  FSEL R13, R5, R13, !P0 ;  /* 0x0000000d050d7208 */ /* 0x000fe20004000000 */
[----:B------:R-:W-:Y:S06]  /*06e0*/  BRA `(.L_x_6) ;  /* 0x0000000000447947 */ /* 0x000fec0003800000 */
.L_x_5:
[----:B------:R-:W-:-:S14]  /*06f0*/  DSETP.NAN.AND P0, PT, R4, R4, PT ;  /* 0x000000040400722a */ /* 0x000fdc0003f08000 */
[----:B------:R-:W-:Y:S05]  /*0700*/  @P0 BRA `(.L_x_7) ;  /* 0x0000000000340947 */ /* 0x000fea0003800000 */
[----:B------:R-:W-:Y:S01]  /*0710*/  ISETP.NE.AND P0, PT, R17, R16, PT ;  /* 0x000000101100720c */ /* 0x000fe20003f05270 */
[----:B------:R-:W-:Y:S02]  /*0720*/  IMAD.MOV.U32 R12, RZ, RZ, 0x0 ;  /* 0x00000000ff0c7424 */ /* 0x000fe400078e00ff */
[----:B------:R-:W-:-:S10]  /*0730*/  IMAD.MOV.U32 R13, RZ, RZ, -0x80000 ;  /* 0xfff80000ff0d7424 */ /* 0x000fd400078e00ff */
[----:B------:R-:W-:Y:S05]  /*0740*/  @!P0 BRA `(.L_x_6) ;  /* 0x00000000002c8947 */ /* 0x000fea0003800000 */
[----:B------:R-:W-:Y:S02]  /*0750*/  ISETP.NE.AND P0, PT, R17, 0x7ff00000, PT ;  /* 0x7ff000001100780c */ /* 0x000fe40003f05270 */
[----:B------:R-:W-:Y:S02]  /*0760*/  LOP3.LUT R4, R5, 0x40100000, RZ, 0x3c, !PT ;  /* 0x4010000005047812 */ /* 0x000fe400078e3cff */
[----:B------:R-:W-:Y:S02]  /*0770*/  ISETP.EQ.OR P0, PT, R16, RZ, !P0 ;  /* 0x000000ff1000720c */ /* 0x000fe40004702670 */
[----:B------:R-:W-:-:S11]  /*0780*/  LOP3.LUT R13, R4, 0x80000000, RZ, 0xc0, !PT ;  /* 0x80000000040d7812 */ /* 0x000fd600078ec0ff */
[----:B------:R-:W-:Y:S01]  /*0790*/  @P0 LOP3.LUT R2, R13, 0x7ff00000, RZ, 0xfc, !PT ;  /* 0x7ff000000d020812 */ /* 0x000fe200078efcff */
[----:B------:R-:W-:Y:S02]  /*07a0*/  @!P0 IMAD.MOV.U32 R12, RZ, RZ, RZ ;  /* 0x000000ffff0c8224 */ /* 0x000fe400078e00ff */
[----:B------:R-:W-:Y:S02]  /*07b0*/  @P0 IMAD.MOV.U32 R12, RZ, RZ, RZ ;  /* 0x000000ffff0c0224 */ /* 0x000fe400078e00ff */
[----:B------:R-:W-:Y:S01]  /*07c0*/  @P0 IMAD.MOV.U32 R13, RZ, RZ, R2 ;  /* 0x000000ffff0d0224 */ /* 0x000fe200078e0002 */
[----:B------:R-:W-:Y:S06]  /*07d0*/  BRA `(.L_x_6) ;  /* 0x0000000000087947 */ /* 0x000fec0003800000 */
.L_x_7:
[----:B------:R-:W-:Y:S01]  /*07e0*/  LOP3.LUT R13, R5, 0x80000, RZ, 0xfc, !PT ;  /* 0x00080000050d7812 */ /* 0x000fe200078efcff */
[----:B------:R-:W-:-:S07]  /*07f0*/  IMAD.MOV.U32 R12, RZ, RZ, R4 ;  /* 0x000000ffff0c7224 */ /* 0x000fce00078e0004 */
.L_x_6:
[----:B------:R-:W-:Y:S05]  /*0800*/  BSYNC.RECONVERGENT B1 ;  /* 0x0000000000017941 */ /* 0x000fea0003800200 */
.L_x_4:
[----:B------:R-:W-:Y:S02]  /*0810*/  IMAD.MOV.U32 R7, RZ, RZ, 0x0 ;  /* 0x00000000ff077424 */ /* 0x000fe400078e00ff */
[----:B------:R-:W-:Y:S02]  /*0820*/  IMAD.MOV.U32 R2, RZ, RZ, R12 ;  /* 0x000000ffff027224 */ /* 0x000fe400078e000c */
[----:B------:R-:W-:Y:S01]  /*0830*/  IMAD.MOV.U32 R3, RZ, RZ, R13 ;  /* 0x000000ffff037224 */ /* 0x000fe200078e000d */
[----:B------:R-:W-:Y:S06]  /*0840*/  RET.REL.NODEC R6 `(_Z18deviceCudaBlockSumPfPd) ;  /* 0xfffffff406ec7950 */ /* 0x000fec0003c3ffff */
.L_x_8:
[----:B------:R-:W-:-:S00]  /*0850*/  BRA `(.L_x_8) ;  /* 0xfffffffc00fc7947 */ /* 0x000fc0000383ffff */
[----:B------:R-:W-:-:S00]  /*0860*/  NOP ;  /* 0x0000000000007918 */ /* 0x000fc00000000000 */
        /* <DEDUP_REMOVED lines=9> */
.L_x_12:


//--------------------- .text._Z19deviceCudaReductionPfS_ --------------------------
	.section	.text._Z19deviceCudaReductionPfS_,"ax",@progbits
	.align	128
        .global         _Z19deviceCudaReductionPfS_
        .type           _Z19deviceCudaReductionPfS_,@function
        .size           _Z19deviceCudaReductionPfS_,(.L_x_14 - _Z19deviceCudaReductionPfS_)
        .other          _Z19deviceCudaReductionPfS_,@"STO_CUDA_ENTRY STV_DEFAULT"
_Z19deviceCudaReductionPfS_:
.text._Z19deviceCudaReductionPfS_:
[----:B------:R-:W-:Y:S01]  /*0000*/  LDC R1, c[0x0][0x37c] ;  /* 0x0000df00ff017b82 */ /* 0x000fe20000000800 */
[----:B------:R-:W0:Y:S07]  /*0010*/  S2R R4, SR_TID.X ;  /* 0x0000000000047919 */ /* 0x000e2e0000002100 */
[----:B------:R-:W0:Y:S01]  /*0020*/  S2UR UR4, SR_CTAID.X ;  /* 0x00000000000479c3 */ /* 0x000e220000002500 */
[----:B------:R-:W1:Y:S07]  /*0030*/  LDCU.64 UR8, c[0x0][0x358] ;  /* 0x00006b00ff0877ac */ /* 0x000e6e0008000a00 */
[----:B------:R-:W0:Y:S08]  /*0040*/  LDC R7, c[0x0][0x360] ;  /* 0x0000d800ff077b82 */ /* 0x000e300000000800 */
[----:B------:R-:W2:Y:S01]  /*0050*/  LDC.64 R2, c[0x0][0x380] ;  /* 0x0000e000ff027b82 */ /* 0x000ea20000000a00 */
[----:B0-----:R-:W-:-:S04]  /*0060*/  IMAD R5, R7, UR4, R4 ;  /* 0x0000000407057c24 */ /* 0x001fc8000f8e0204 */
[----:B--2---:R-:W-:-:S06]  /*0070*/  IMAD.WIDE.U32 R2, R5, 0x4, R2 ;  /* 0x0000000405027825 */ /* 0x004fcc00078e0002 */
[----:B-1----:R-:W2:Y:S01]  /*0080*/  LDG.E R2, desc[UR8][R2.64] ;  /* 0x0000000802027981 */ /* 0x002ea2000c1e1900 */
[----:B------:R-:W0:Y:S01]  /*0090*/  S2UR UR5, SR_CgaCtaId ;  /* 0x00000000000579c3 */ /* 0x000e220000008800 */
[----:B------:R-:W-:Y:S01]  /*00a0*/  UMOV UR4, 0x400 ;  /* 0x0000040000047882 */ /* 0x000fe20000000000 */
[----:B------:R-:W-:Y:S02]  /*00b0*/  ISETP.GE.U32.AND P1, PT, R7, 0x2, PT ;  /* 0x000000020700780c */ /* 0x000fe40003f26070 */
[----:B------:R-:W-:Y:S01]  /*00c0*/  ISETP.NE.AND P0, PT, R4, RZ, PT ;  /* 0x000000ff0400720c */ /* 0x000fe20003f05270 */
[----:B0-----:R-:W-:-:S06]  /*00d0*/  ULEA UR4, UR5, UR4, 0x18 ;  /* 0x0000000405047291 */ /* 0x001fcc000f8ec0ff */
[----:B------:R-:W-:-:S05]  /*00e0*/  LEA R5, R4, UR4, 0x2 ;  /* 0x0000000404057c11 */ /* 0x000fca000f8e10ff */
[----:B--2---:R0:W-:Y:S01]  /*00f0*/  STS [R5], R2 ;  /* 0x0000000205007388 */ /* 0x0041e20000000800 */
[----:B------:R-:W-:Y:S06]  /*0100*/  BAR.SYNC.DEFER_BLOCKING 0x0 ;  /* 0x0000000000007b1d */ /* 0x000fec0000010000 */
[----:B------:R-:W-:Y:S05]  /*0110*/  @!P1 BRA `(.L_x_9) ;  /* 0x00000000003c9947 */ /* 0x000fea0003800000 */
[----:B------:R-:W-:-:S05]  /*0120*/  UMOV UR5, 0x1 ;  /* 0x0000000100057882 */ /* 0x000fca0000000000 */
.L_x_10:
[----:B------:R-:W-:-:S06]  /*0130*/  USHF.L.U32 UR6, UR5, 0x1, URZ ;  /* 0x0000000105067899 */ /* 0x000fcc00080006ff */
[----:B0-----:R-:W-:-:S05]  /*0140*/  IMAD R2, R4, UR6, RZ ;  /* 0x0000000604027c24 */ /* 0x001fca000f8e02ff */
[----:B------:R-:W-:-:S13]  /*0150*/  ISETP.GE.U32.AND P1, PT, R2, R7, PT ;  /* 0x000000070200720c */ /* 0x000fda0003f26070 */
[C---:B------:R-:W-:Y:S01]  /*0160*/  @!P1 VIADD R0, R2.reuse, UR5 ;  /* 0x0000000502009c36 */ /* 0x040fe20008000000 */
[----:B------:R-:W-:Y:S01]  /*0170*/  @!P1 LEA R2, R2, UR4, 0x2 ;  /* 0x0000000402029c11 */ /* 0x000fe2000f8e10ff */
[----:B------:R-:W-:-:S03]  /*0180*/  UMOV UR5, UR6 ;  /* 0x0000000600057c82 */ /* 0x000fc60008000000 */
[----:B------:R-:W-:Y:S01]  /*0190*/  @!P1 LEA R0, R0, UR4, 0x2 ;  /* 0x0000000400009c11 */ /* 0x000fe2000f8e10ff */
[----:B------:R-:W-:Y:S05]  /*01a0*/  @!P1 LDS R3, [R2] ;  /* 0x0000000002039984 */ /* 0x000fea0000000800 */
[----:B------:R-:W0:Y:S02]  /*01b0*/  @!P1 LDS R0, [R0] ;  /* 0x0000000000009984 */ /* 0x000e240000000800 */
[----:B0-----:R-:W-:-:S05]  /*01c0*/  @!P1 FADD R3, R0, R3 ;  /* 0x0000000300039221 */ /* 0x001fca0000000000 */
[----:B------:R1:W-:Y:S01]  /*01d0*/  @!P1 STS [R2], R3 ;  /* 0x0000000302009388 */ /* 0x0003e20000000800 */
[----:B------:R-:W-:Y:S01]  /*01e0*/  BAR.SYNC.DEFER_BLOCKING 0x0 ;  /* 0x0000000000007b1d */ /* 0x000fe20000010000 */
[----:B------:R-:W-:-:S13]  /*01f0*/  ISETP.LE.U32.AND P1, PT, R7, UR6, PT ;  /* 0x0000000607007c0c */ /* 0x000fda000bf23070 */
[----:B-1----:R-:W-:Y:S05]  /*0200*/  @!P1 BRA `(.L_x_10) ;  /* 0xfffffffc00c89947 */ /* 0x002fea000383ffff */
.L_x_9:
[----:B------:R-:W-:Y:S05]  /*0210*/  @P0 EXIT ;  /* 0x000000000000094d */ /* 0x000fea0003800000 */
[----:B------:R-:W1:Y:S01]  /*0220*/  S2UR UR5, SR_CgaCtaId ;  /* 0x00000000000579c3 */ /* 0x000e620000008800 */
[----:B------:R-:W-:-:S07]  /*0230*/  UMOV UR4, 0x400 ;  /* 0x0000040000047882 */ /* 0x000fce0000000000 */
[----:B0-----:R-:W0:Y:S01]  /*0240*/  LDC.64 R2, c[0x0][0x388] ;  /* 0x0000e200ff027b82 */ /* 0x001e220000000a00 */
[----:B-1----:R-:W-:-:S09]  /*0250*/  ULEA UR4, UR5, UR4, 0x18 ;  /* 0x0000000405047291 */ /* 0x002fd2000f8ec0ff */
[----:B------:R-:W0:Y:S04]  /*0260*/  LDS R5, [UR4] ;  /* 0x00000004ff057984 */ /* 0x000e280008000800 */
[----:B0-----:R-:W-:Y:S01]  /*0270*/  REDG.E.ADD.F32.FTZ.RN.STRONG.GPU desc[UR8][R2.64], R5 ;  /* 0x00000005020079a6 */ /* 0x001fe2000c12f308 */
[----:B------:R-:W-:Y:S05]  /*0280*/  EXIT ;  /* 0x000000000000794d */ /* 0x000fea0003800000 */
.L_x_11:
        /* <DEDUP_REMOVED lines=15> */
.L_x_14:


//--------------------- .nv.shared._Z18deviceCudaBlockSumPfPd --------------------------
	.section	.nv.shared._Z18deviceCudaBlockSumPfPd,"aw",@nobits
	.sectionflags	@""
	.align	4
.nv.shared._Z18deviceCudaBlockSumPfPd:
	.zero		1028


//--------------------- .nv.shared.reserved.0     --------------------------
	.section	.nv.shared.reserved.0,"aw",@nobits
	.weak		__nv_reservedSMEM_offset_0_alias
	.size		__nv_reservedSMEM_offset_0_alias, 0, 64
	.other		__nv_reservedSMEM_offset_0_alias,@"STO_CUDA_RESERVED_SHARED STV_DEFAULT"
__nv_reservedSMEM_offset_0_alias:
	.zero		0
	.zero		64


//--------------------- .nv.shared._Z19deviceCudaReductionPfS_ --------------------------
	.section	.nv.shared._Z19deviceCudaReductionPfS_,"aw",@nobits
	.sectionflags	@""
	.align	4
.nv.shared._Z19deviceCudaReductionPfS_:
	.zero		2048


//--------------------- .nv.constant0._Z18deviceCudaBlockSumPfPd --------------------------
	.section	.nv.constant0._Z18deviceCudaBlockSumPfPd,"a",@progbits
	.sectionflags	@""
	.align	4
.nv.constant0._Z18deviceCudaBlockSumPfPd:
	.zero		912


//--------------------- .nv.constant0._Z19deviceCudaReductionPfS_ --------------------------
	.section	.nv.constant0._Z19deviceCudaReductionPfS_,"a",@progbits
	.sectionflags	@""
	.align	4
.nv.constant0._Z19deviceCudaReductionPfS_:
	.zero		912


//--------------------- SYMBOLS --------------------------

	.type		.nv.reservedSmem.offset0,@object
	.size		.nv.reservedSmem.offset0,0x4
	.type		.nv.reservedSmem.cap,@object
	.size		.nv.reservedSmem.cap,0x4
